	.headerflags	@"EF_CUDA_TEXMODE_UNIFIED EF_CUDA_64BIT_ADDRESS EF_CUDA_ACCELERATORS EF_CUDA_SM90 EF_CUDA_VIRTUAL_SM(EF_CUDA_SM90)"
	.elftype	@"ET_EXEC"


//--------------------- .nv.info                  --------------------------
	.section	.nv.info,"",@"SHT_CUDA_INFO"
	.align	4


	//----- nvinfo : EIATTR_REGCOUNT
	.align		4
        /*0000*/ 	.byte	0x04, 0x2f
        /*0002*/ 	.short	(.L_3 - .L_2)
	.align		4
.L_2:
        /*0004*/ 	.word	index@(triton_poi_fused__native_batch_norm_legit_no_training_convolution_leaky_relu_11)
        /*0008*/ 	.word	0x00000016


	//----- nvinfo : EIATTR_MIN_STACK_SIZE
	.align		4
.L_3:
        /*000c*/ 	.byte	0x04, 0x12
        /*000e*/ 	.short	(.L_5 - .L_4)
	.align		4
.L_4:
        /*0010*/ 	.word	index@(triton_poi_fused__native_batch_norm_legit_no_training_convolution_leaky_relu_11)
        /*0014*/ 	.word	0x00000000


	//----- nvinfo : EIATTR_FRAME_SIZE
	.align		4
.L_5:
        /*0018*/ 	.byte	0x04, 0x11
        /*001a*/ 	.short	(.L_7 - .L_6)
	.align		4
.L_6:
        /*001c*/ 	.word	index@(triton_poi_fused__native_batch_norm_legit_no_training_convolution_leaky_relu_11)
        /*0020*/ 	.word	0x00000000


	//----- nvinfo : EIATTR_MIN_STACK_SIZE
	.align		4
.L_7:
        /*0024*/ 	.byte	0x04, 0x12
        /*0026*/ 	.short	(.L_9 - .L_8)
	.align		4
.L_8:
        /*0028*/ 	.word	index@(triton_poi_fused__native_batch_norm_legit_no_training_convolution_leaky_relu_11)
        /*002c*/ 	.word	0x00000000
.L_9:


//--------------------- .nv.info.triton_poi_fused__native_batch_norm_legit_no_training_convolution_leaky_relu_11 --------------------------
	.section	.nv.info.triton_poi_fused__native_batch_norm_legit_no_training_convolution_leaky_relu_11,"",@"SHT_CUDA_INFO"
	.sectionflags	@""
	.align	4


	//----- nvinfo : EIATTR_CUDA_API_VERSION
	.align		4
        /*0000*/ 	.byte	0x04, 0x37
        /*0002*/ 	.short	(.L_11 - .L_10)
.L_10:
        /*0004*/ 	.word	0x0000007c


	//----- nvinfo : EIATTR_KPARAM_INFO
	.align		4
.L_11:
        /*0008*/ 	.byte	0x04, 0x17
        /*000a*/ 	.short	(.L_13 - .L_12)
.L_12:
        /*000c*/ 	.word	0x00000000
        /*0010*/ 	.short	0x0007
        /*0012*/ 	.short	0x0038
        /*0014*/ 	.byte	0x00, 0xf0, 0x11, 0x00


	//----- nvinfo : EIATTR_KPARAM_INFO
	.align		4
.L_13:
        /*0018*/ 	.byte	0x04, 0x17
        /*001a*/ 	.short	(.L_15 - .L_14)
.L_14:
        /*001c*/ 	.word	0x00000000
        /*0020*/ 	.short	0x0006
        /*0022*/ 	.short	0x0030
        /*0024*/ 	.byte	0x00, 0xf4, 0x21, 0x00


	//----- nvinfo : EIATTR_KPARAM_INFO
	.align		4
.L_15:
        /*0028*/ 	.byte	0x04, 0x17
        /*002a*/ 	.short	(.L_17 - .L_16)
.L_16:
        /*002c*/ 	.word	0x00000000
        /*0030*/ 	.short	0x0005
        /*0032*/ 	.short	0x0028
        /*0034*/ 	.byte	0x00, 0xf4, 0x21, 0x00


	//----- nvinfo : EIATTR_KPARAM_INFO
	.align		4
.L_17:
        /*0038*/ 	.byte	0x04, 0x17
        /*003a*/ 	.short	(.L_19 - .L_18)
.L_18:
        /*003c*/ 	.word	0x00000000
        /*0040*/ 	.short	0x0004
        /*0042*/ 	.short	0x0020
        /*0044*/ 	.byte	0x00, 0xf4, 0x21, 0x00


	//----- nvinfo : EIATTR_KPARAM_INFO
	.align		4
.L_19:
        /*0048*/ 	.byte	0x04, 0x17
        /*004a*/ 	.short	(.L_21 - .L_20)
.L_20:
        /*004c*/ 	.word	0x00000000
        /*0050*/ 	.short	0x0003
        /*0052*/ 	.short	0x0018
        /*0054*/ 	.byte	0x00, 0xf4, 0x21, 0x00


	//----- nvinfo : EIATTR_KPARAM_INFO
	.align		4
.L_21:
        /*0058*/ 	.byte	0x04, 0x17
        /*005a*/ 	.short	(.L_23 - .L_22)
.L_22:
        /*005c*/ 	.word	0x00000000
        /*0060*/ 	.short	0x0002
        /*0062*/ 	.short	0x0010
        /*0064*/ 	.byte	0x00, 0xf4, 0x21, 0x00


	//----- nvinfo : EIATTR_KPARAM_INFO
	.align		4
.L_23:
        /*0068*/ 	.byte	0x04, 0x17
        /*006a*/ 	.short	(.L_25 - .L_24)
.L_24:
        /*006c*/ 	.word	0x00000000
        /*0070*/ 	.short	0x0001
        /*0072*/ 	.short	0x0008
        /*0074*/ 	.byte	0x00, 0xf4, 0x21, 0x00


	//----- nvinfo : EIATTR_KPARAM_INFO
	.align		4
.L_25:
        /*0078*/ 	.byte	0x04, 0x17
        /*007a*/ 	.short	(.L_27 - .L_26)
.L_26:
        /*007c*/ 	.word	0x00000000
        /*0080*/ 	.short	0x0000
        /*0082*/ 	.short	0x0000
        /*0084*/ 	.byte	0x00, 0xf4, 0x21, 0x00


	//----- nvinfo : EIATTR_SPARSE_MMA_MASK
	.align		4
.L_27:
        /*0088*/ 	.byte	0x03, 0x50
        /*008a*/ 	.short	0x0000


	//----- nvinfo : EIATTR_MAXREG_COUNT
	.align		4
        /*008c*/ 	.byte	0x03, 0x1b
        /*008e*/ 	.short	0x00ff


	//----- nvinfo : EIATTR_EXIT_INSTR_OFFSETS
	.align		4
        /*0090*/ 	.byte	0x04, 0x1c
        /*0092*/ 	.short	(.L_29 - .L_28)


	//   ....[0]....
.L_28:
        /*0094*/ 	.word	0x00000430


	//----- nvinfo : EIATTR_REQNTID
	.align		4
.L_29:
        /*0098*/ 	.byte	0x04, 0x10
        /*009a*/ 	.short	(.L_31 - .L_30)
.L_30:
        /*009c*/ 	.word	0x00000100
        /*00a0*/ 	.word	0x00000001
        /*00a4*/ 	.word	0x00000001


	//----- nvinfo : EIATTR_CBANK_PARAM_SIZE
	.align		4
.L_31:
        /*00a8*/ 	.byte	0x03, 0x19
        /*00aa*/ 	.short	0x003c


	//----- nvinfo : EIATTR_PARAM_CBANK
	.align		4
        /*00ac*/ 	.byte	0x04, 0x0a
        /*00ae*/ 	.short	(.L_33 - .L_32)
	.align		4
.L_32:
        /*00b0*/ 	.word	index@(.nv.constant0.triton_poi_fused__native_batch_norm_legit_no_training_convolution_leaky_relu_11)
        /*00b4*/ 	.short	0x0210
        /*00b6*/ 	.short	0x003c


	//----- nvinfo : EIATTR_SW_WAR
	.align		4
.L_33:
        /*00b8*/ 	.byte	0x04, 0x36
        /*00ba*/ 	.short	(.L_35 - .L_34)
.L_34:
        /*00bc*/ 	.word	0x00000008
.L_35:


//--------------------- .nv.callgraph             --------------------------
	.section	.nv.callgraph,"",@"SHT_CUDA_CALLGRAPH"
	.align	4
	.sectionentsize	8
	.align		4
        /*0000*/ 	.word	0x00000000
	.align		4
        /*0004*/ 	.word	0xffffffff
	.align		4
        /*0008*/ 	.word	0x00000000
	.align		4
        /*000c*/ 	.word	0xfffffffe
	.align		4
        /*0010*/ 	.word	0x00000000
	.align		4
        /*0014*/ 	.word	0xfffffffd
	.align		4
        /*0018*/ 	.word	0x00000000
	.align		4
        /*001c*/ 	.word	0xfffffffc


//--------------------- .nv.constant4             --------------------------
	.section	.nv.constant4,"a",@progbits
	.align	8
	.align		8
.nv.constant4:
        /*0000*/ 	.dword	_$_str
	.align		8
        /*0008*/ 	.dword	_$_str_$_2


//--------------------- .text.triton_poi_fused__native_batch_norm_legit_no_training_convolution_leaky_relu_11 --------------------------
	.section	.text.triton_poi_fused__native_batch_norm_legit_no_training_convolution_leaky_relu_11,"ax",@progbits
	.align	128
        .global         triton_poi_fused__native_batch_norm_legit_no_training_convolution_leaky_relu_11
        .type           triton_poi_fused__native_batch_norm_legit_no_training_convolution_leaky_relu_11,@function
        .size           triton_poi_fused__native_batch_norm_legit_no_training_convolution_leaky_relu_11,(.L_x_1 - triton_poi_fused__native_batch_norm_legit_no_training_convolution_leaky_relu_11)
        .other          triton_poi_fused__native_batch_norm_legit_no_training_convolution_leaky_relu_11,@"STO_CUDA_ENTRY STV_DEFAULT"
triton_poi_fused__native_batch_norm_legit_no_training_convolution_leaky_relu_11:
.text.triton_poi_fused__native_batch_norm_legit_no_training_convolution_leaky_relu_11:
[----:B------:R-:W-:Y:S01]  /*0000*/  LDC R1, c[0x0][0x28] ;  /* 0x00000a00ff017b82 */ /* 0x000fe20000000800 */
[----:B------:R-:W1:Y:S07]  /*0010*/  S2R R0, SR_TID.X ;  /* 0x0000000000007919 */ /* 0x000e6e0000002100 */
[----:B------:R-:W2:Y:S01]  /*0020*/  LDC.64 R4, c[0x0][0x230] ;  /* 0x00008c00ff047b82 */ /* 0x000ea20000000a00 */
[----:B------:R-:W-:Y:S01]  /*0030*/  ULDC.64 UR4, c[0x0][0x208] ;  /* 0x0000820000047ab9 */ /* 0x000fe20000000a00 */
[----:B------:R-:W3:Y:S06]  /*0040*/  S2R R7, SR_CTAID.X ;  /* 0x0000000000077919 */ /* 0x000eec0000002500 */
[----:B------:R-:W4:Y:S08]  /*0050*/  LDC.64 R12, c[0x0][0x220] ;  /* 0x00008800ff0c7b82 */ /* 0x000f300000000a00 */
[----:B------:R-:W5:Y:S08]  /*0060*/  LDC.64 R14, c[0x0][0x228] ;  /* 0x00008a00ff0e7b82 */ /* 0x000f700000000a00 */
[----:B------:R-:W5:Y:S01]  /*0070*/  LDC.64 R10, c[0x0][0x240] ;  /* 0x00009000ff0a7b82 */ /* 0x000f620000000a00 */
[----:B-1----:R-:W-:-:S07]  /*0080*/  SHF.L.U32 R0, R0, 0x1, RZ ;  /* 0x0000000100007819 */ /* 0x002fce00000006ff */
[----:B------:R-:W1:Y:S01]  /*0090*/  LDC.64 R16, c[0x0][0x238] ;  /* 0x00008e00ff107b82 */ /* 0x000e620000000a00 */
[----:B---3--:R-:W-:Y:S02]  /*00a0*/  SHF.R.S32.HI R3, RZ, 0x16, R7 ;  /* 0x00000016ff037819 */ /* 0x008fe40000011407 */
[----:B------:R-:W-:Y:S02]  /*00b0*/  LOP3.LUT R0, R0, 0x1fe, RZ, 0xc0, !PT ;  /* 0x000001fe00007812 */ /* 0x000fe400078ec0ff */
[----:B------:R-:W-:Y:S02]  /*00c0*/  SGXT R3, R3, 0x1 ;  /* 0x000000010303781a */ /* 0x000fe40000000200 */
[----:B------:R-:W-:-:S04]  /*00d0*/  LEA R0, R7, R0, 0x9 ;  /* 0x0000000007007211 */ /* 0x000fc800078e48ff */
[----:B------:R-:W-:-:S04]  /*00e0*/  LEA.HI R3, R3, R0, RZ, 0x5 ;  /* 0x0000000003037211 */ /* 0x000fc800078f28ff */
[----:B------:R-:W-:-:S04]  /*00f0*/  LOP3.LUT R3, R3, 0xffffffe0, RZ, 0xc0, !PT ;  /* 0xffffffe003037812 */ /* 0x000fc800078ec0ff */
[----:B------:R-:W-:Y:S02]  /*0100*/  IADD3 R8, R0, -R3, RZ ;  /* 0x8000000300087210 */ /* 0x000fe40007ffe0ff */
[----:B------:R-:W3:Y:S03]  /*0110*/  LDC.64 R2, c[0x0][0x210] ;  /* 0x00008400ff027b82 */ /* 0x000ee60000000a00 */
[----:B--2---:R-:W-:-:S06]  /*0120*/  IMAD.WIDE R4, R8, 0x4, R4 ;  /* 0x0000000408047825 */ /* 0x004fcc00078e0204 */
[----:B------:R-:W2:Y:S01]  /*0130*/  LDG.E.EL.64 R4, desc[UR4][R4.64] ;  /* 0x0000000404047981 */ /* 0x000ea2000c2e1b00 */
[----:B----4-:R-:W-:-:S04]  /*0140*/  IMAD.WIDE R12, R8, 0x4, R12 ;  /* 0x00000004080c7825 */ /* 0x010fc800078e020c */
[C---:B-----5:R-:W-:Y:S02]  /*0150*/  IMAD.WIDE R14, R8.reuse, 0x4, R14 ;  /* 0x00000004080e7825 */ /* 0x060fe400078e020e */
[----:B------:R-:W4:Y:S02]  /*0160*/  LDG.E.EL.64 R12, desc[UR4][R12.64] ;  /* 0x000000040c0c7981 */ /* 0x000f24000c2e1b00 */
[----:B0-----:R-:W-:Y:S02]  /*0170*/  IMAD.WIDE R10, R8, 0x4, R10 ;  /* 0x00000004080a7825 */ /* 0x001fe400078e020a */
[----:B------:R-:W5:Y:S02]  /*0180*/  LDG.E.EL.64 R14, desc[UR4][R14.64] ;  /* 0x000000040e0e7981 */ /* 0x000f64000c2e1b00 */
[----:B---3--:R-:W-:Y:S02]  /*0190*/  IMAD.WIDE R2, R0, 0x4, R2 ;  /* 0x0000000400027825 */ /* 0x008fe400078e0202 */
[----:B------:R-:W3:Y:S04]  /*01a0*/  LDG.E.EL.64 R10, desc[UR4][R10.64] ;  /* 0x000000040a0a7981 */ /* 0x000ee8000c2e1b00 */
[----:B------:R-:W4:Y:S01]  /*01b0*/  LDG.E.64 R6, desc[UR4][R2.64] ;  /* 0x0000000402067981 */ /* 0x000f22000c1e1b00 */
[----:B-1----:R-:W-:-:S05]  /*01c0*/  IMAD.WIDE R16, R8, 0x4, R16 ;  /* 0x0000000408107825 */ /* 0x002fca00078e0210 */
[----:B------:R-:W3:Y:S01]  /*01d0*/  LDG.E.EL.64 R8, desc[UR4][R16.64] ;  /* 0x0000000410087981 */ /* 0x000ee2000c2e1b00 */
[----:B--2---:R-:W-:Y:S01]  /*01e0*/  FADD R4, R4, 0.0010000000474974513054 ;  /* 0x3a83126f04047421 */ /* 0x004fe20000000000 */
[----:B------:R-:W-:-:S03]  /*01f0*/  FADD R5, R5, 0.0010000000474974513054 ;  /* 0x3a83126f05057421 */ /* 0x000fc60000000000 */
[----:B------:R-:W0:Y:S08]  /*0200*/  MUFU.SQRT R18, R4 ;  /* 0x0000000400127308 */ /* 0x000e300000002000 */
[----:B------:R-:W1:Y:S01]  /*0210*/  MUFU.SQRT R19, R5 ;  /* 0x0000000500137308 */ /* 0x000e620000002000 */
[C---:B0-----:R-:W-:Y:S02]  /*0220*/  FSETP.GT.AND P0, PT, R18.reuse, 8.50705917302346158658e+37, PT ;  /* 0x7e8000001200780b */ /* 0x041fe40003f04000 */
[----:B------:R-:W-:-:S02]  /*0230*/  FSETP.GEU.AND P2, PT, R18, 1.175494350822287508e-38, PT ;  /* 0x008000001200780b */ /* 0x000fc40003f4e000 */
[C---:B-1----:R-:W-:Y:S02]  /*0240*/  FSETP.GT.AND P1, PT, R19.reuse, 8.50705917302346158658e+37, PT ;  /* 0x7e8000001300780b */ /* 0x042fe40003f24000 */
[----:B------:R-:W-:-:S07]  /*0250*/  FSETP.GEU.AND P3, PT, R19, 1.175494350822287508e-38, PT ;  /* 0x008000001300780b */ /* 0x000fce0003f6e000 */
[----:B------:R-:W-:Y:S01]  /*0260*/  @P0 FMUL R18, R18, 0.25 ;  /* 0x3e80000012120820 */ /* 0x000fe20000400000 */
[----:B------:R-:W-:-:S03]  /*0270*/  HFMA2.MMA R4, -RZ, RZ, 1.625, 0 ;  /* 0x3e800000ff047435 */ /* 0x000fc600000001ff */
[----:B------:R-:W-:Y:S01]  /*0280*/  @!P2 FMUL R18, R18, 16777216 ;  /* 0x4b8000001212a820 */ /* 0x000fe20000400000 */
[----:B------:R-:W-:-:S04]  /*0290*/  @P1 FMUL R19, R19, 0.25 ;  /* 0x3e80000013131820 */ /* 0x000fc80000400000 */
[----:B------:R-:W-:Y:S01]  /*02a0*/  @!P3 FMUL R19, R19, 16777216 ;  /* 0x4b8000001313b820 */ /* 0x000fe20000400000 */
[----:B------:R-:W0:Y:S01]  /*02b0*/  MUFU.RCP R18, R18 ;  /* 0x0000001200127308 */ /* 0x000e220000001000 */
[----:B------:R-:W-:-:S07]  /*02c0*/  FSEL R5, R4, 1, P0 ;  /* 0x3f80000004057808 */ /* 0x000fce0000000000 */
[----:B------:R-:W1:Y:S01]  /*02d0*/  MUFU.RCP R19, R19 ;  /* 0x0000001300137308 */ /* 0x000e620000001000 */
[----:B------:R-:W-:Y:S01]  /*02e0*/  FSEL R4, R4, 1, P1 ;  /* 0x3f80000004047808 */ /* 0x000fe20000800000 */
[----:B------:R-:W-:Y:S01]  /*02f0*/  @!P2 FMUL R5, R5, 16777216 ;  /* 0x4b8000000505a820 */ /* 0x000fe20000400000 */
[----:B----4-:R-:W-:Y:S01]  /*0300*/  FADD R6, R6, R12 ;  /* 0x0000000c06067221 */ /* 0x010fe20000000000 */
[----:B------:R-:W-:Y:S02]  /*0310*/  FADD R7, R7, R13 ;  /* 0x0000000d07077221 */ /* 0x000fe40000000000 */
[----:B------:R-:W-:Y:S01]  /*0320*/  @!P3 FMUL R4, R4, 16777216 ;  /* 0x4b8000000404b820 */ /* 0x000fe20000400000 */
[----:B0-----:R-:W-:Y:S01]  /*0330*/  FMUL R13, R18, R5 ;  /* 0x00000005120d7220 */ /* 0x001fe20000400000 */
[----:B-----5:R-:W-:Y:S01]  /*0340*/  FADD R14, -R14, R6 ;  /* 0x000000060e0e7221 */ /* 0x020fe20000000100 */
[----:B------:R-:W-:Y:S01]  /*0350*/  FADD R15, -R15, R7 ;  /* 0x000000070f0f7221 */ /* 0x000fe20000000100 */
[----:B-1----:R-:W-:-:S02]  /*0360*/  FMUL R12, R19, R4 ;  /* 0x00000004130c7220 */ /* 0x002fc40000400000 */
[----:B------:R-:W0:Y:S01]  /*0370*/  LDC.64 R4, c[0x0][0x218] ;  /* 0x00008600ff047b82 */ /* 0x000e220000000a00 */
[----:B------:R-:W-:Y:S01]  /*0380*/  FMUL R13, R14, R13 ;  /* 0x0000000d0e0d7220 */ /* 0x000fe20000400000 */
[----:B------:R-:W-:-:S03]  /*0390*/  FMUL R12, R15, R12 ;  /* 0x0000000c0f0c7220 */ /* 0x000fc60000400000 */
[----:B---3--:R-:W-:Y:S01]  /*03a0*/  FFMA R8, R8, R13, R10 ;  /* 0x0000000d08087223 */ /* 0x008fe2000000000a */
[----:B------:R-:W-:-:S04]  /*03b0*/  FFMA R9, R9, R12, R11 ;  /* 0x0000000c09097223 */ /* 0x000fc8000000000b */
[C---:B------:R-:W-:Y:S02]  /*03c0*/  FSETP.GT.AND P0, PT, R8.reuse, RZ, PT ;  /* 0x000000ff0800720b */ /* 0x040fe40003f04000 */
[----:B------:R-:W-:Y:S01]  /*03d0*/  FSETP.GT.AND P1, PT, R9, RZ, PT ;  /* 0x000000ff0900720b */ /* 0x000fe20003f24000 */
[----:B------:R-:W-:Y:S10]  /*03e0*/  STG.E.64 desc[UR4][R2.64], R6 ;  /* 0x0000000602007986 */ /* 0x000ff4000c101b04 */
[----:B------:R-:W-:Y:S01]  /*03f0*/  @!P0 FMUL R8, R8, 0.10000000149011611938 ;  /* 0x3dcccccd08088820 */ /* 0x000fe20000400000 */
[----:B0-----:R-:W-:-:S04]  /*0400*/  IMAD.WIDE R4, R0, 0x4, R4 ;  /* 0x0000000400047825 */ /* 0x001fc800078e0204 */
[----:B------:R-:W-:-:S05]  /*0410*/  @!P1 FMUL R9, R9, 0.10000000149011611938 ;  /* 0x3dcccccd09099820 */ /* 0x000fca0000400000 */
[----:B------:R-:W-:Y:S01]  /*0420*/  STG.E.64 desc[UR4][R4.64], R8 ;  /* 0x0000000804007986 */ /* 0x000fe2000c101b04 */
[----:B------:R-:W-:Y:S05]  /*0430*/  EXIT ;  /* 0x000000000000794d */ /* 0x000fea0003800000 */
.L_x_0:
[----:B------:R-:W-:-:S00]  /*0440*/  BRA `(.L_x_0) ;  /* 0xfffffffc00fc7947 */ /* 0x000fc0000383ffff */
[----:B------:R-:W-:-:S00]  /*0450*/  NOP ;  /* 0x0000000000007918 */ /* 0x000fc00000000000 */
        /* <DEDUP_REMOVED lines=10> */
.L_x_1:


//--------------------- .nv.global.init           --------------------------
	.section	.nv.global.init,"aw",@progbits
.nv.global.init:
	.type		_$_str,@object
	.size		_$_str,(_$_str_$_2 - _$_str)
_$_str:
        /*0000*/ 	.byte	0x5f, 0x5f, 0x43, 0x55, 0x44, 0x41, 0x5f, 0x46, 0x54, 0x5a, 0x00
	.type		_$_str_$_2,@object
	.size		_$_str_$_2,(.L_1 - _$_str_$_2)
_$_str_$_2:
        /*000b*/ 	.byte	0x5f, 0x5f, 0x43, 0x55, 0x44, 0x41, 0x5f, 0x50, 0x52, 0x45, 0x43, 0x5f, 0x53, 0x51, 0x52, 0x54
        /*001b*/ 	.byte	0x00
.L_1:


//--------------------- .nv.constant0.triton_poi_fused__native_batch_norm_legit_no_training_convolution_leaky_relu_11 --------------------------
	.section	.nv.constant0.triton_poi_fused__native_batch_norm_legit_no_training_convolution_leaky_relu_11,"a",@progbits
	.sectionflags	@""
	.align	4
.nv.constant0.triton_poi_fused__native_batch_norm_legit_no_training_convolution_leaky_relu_11:
	.zero		588
